	.headerflags	@"EF_CUDA_TEXMODE_UNIFIED EF_CUDA_64BIT_ADDRESS EF_CUDA_ACCELERATORS EF_CUDA_SM90 EF_CUDA_VIRTUAL_SM(EF_CUDA_SM90)"
	.elftype	@"ET_EXEC"


//--------------------- .nv.info                  --------------------------
	.section	.nv.info,"",@"SHT_CUDA_INFO"
	.align	4


	//----- nvinfo : EIATTR_REGCOUNT
	.align		4
        /*0000*/ 	.byte	0x04, 0x2f
        /*0002*/ 	.short	(.L_1 - .L_0)
	.align		4
.L_0:
        /*0004*/ 	.word	index@(triton_poi_fused__to_copy_0)
        /*0008*/ 	.word	0x0000000a


	//----- nvinfo : EIATTR_MIN_STACK_SIZE
	.align		4
.L_1:
        /*000c*/ 	.byte	0x04, 0x12
        /*000e*/ 	.short	(.L_3 - .L_2)
	.align		4
.L_2:
        /*0010*/ 	.word	index@(triton_poi_fused__to_copy_0)
        /*0014*/ 	.word	0x00000000


	//----- nvinfo : EIATTR_FRAME_SIZE
	.align		4
.L_3:
        /*0018*/ 	.byte	0x04, 0x11
        /*001a*/ 	.short	(.L_5 - .L_4)
	.align		4
.L_4:
        /*001c*/ 	.word	index@(triton_poi_fused__to_copy_0)
        /*0020*/ 	.word	0x00000000


	//----- nvinfo : EIATTR_MIN_STACK_SIZE
	.align		4
.L_5:
        /*0024*/ 	.byte	0x04, 0x12
        /*0026*/ 	.short	(.L_7 - .L_6)
	.align		4
.L_6:
        /*0028*/ 	.word	index@(triton_poi_fused__to_copy_0)
        /*002c*/ 	.word	0x00000000
.L_7:


//--------------------- .nv.info.triton_poi_fused__to_copy_0 --------------------------
	.section	.nv.info.triton_poi_fused__to_copy_0,"",@"SHT_CUDA_INFO"
	.sectionflags	@""
	.align	4


	//----- nvinfo : EIATTR_CUDA_API_VERSION
	.align		4
        /*0000*/ 	.byte	0x04, 0x37
        /*0002*/ 	.short	(.L_9 - .L_8)
.L_8:
        /*0004*/ 	.word	0x0000007c


	//----- nvinfo : EIATTR_KPARAM_INFO
	.align		4
.L_9:
        /*0008*/ 	.byte	0x04, 0x17
        /*000a*/ 	.short	(.L_11 - .L_10)
.L_10:
        /*000c*/ 	.word	0x00000000
        /*0010*/ 	.short	0x0002
        /*0012*/ 	.short	0x0010
        /*0014*/ 	.byte	0x00, 0xf0, 0x11, 0x00


	//----- nvinfo : EIATTR_KPARAM_INFO
	.align		4
.L_11:
        /*0018*/ 	.byte	0x04, 0x17
        /*001a*/ 	.short	(.L_13 - .L_12)
.L_12:
        /*001c*/ 	.word	0x00000000
        /*0020*/ 	.short	0x0001
        /*0022*/ 	.short	0x0008
        /*0024*/ 	.byte	0x00, 0xf4, 0x21, 0x00


	//----- nvinfo : EIATTR_KPARAM_INFO
	.align		4
.L_13:
        /*0028*/ 	.byte	0x04, 0x17
        /*002a*/ 	.short	(.L_15 - .L_14)
.L_14:
        /*002c*/ 	.word	0x00000000
        /*0030*/ 	.short	0x0000
        /*0032*/ 	.short	0x0000
        /*0034*/ 	.byte	0x00, 0xf4, 0x21, 0x00


	//----- nvinfo : EIATTR_SPARSE_MMA_MASK
	.align		4
.L_15:
        /*0038*/ 	.byte	0x03, 0x50
        /*003a*/ 	.short	0x0000


	//----- nvinfo : EIATTR_MAXREG_COUNT
	.align		4
        /*003c*/ 	.byte	0x03, 0x1b
        /*003e*/ 	.short	0x00ff


	//----- nvinfo : EIATTR_EXIT_INSTR_OFFSETS
	.align		4
        /*0040*/ 	.byte	0x04, 0x1c
        /*0042*/ 	.short	(.L_17 - .L_16)


	//   ....[0]....
.L_16:
        /*0044*/ 	.word	0x00000120


	//   ....[1]....
        /*0048*/ 	.word	0x00000140


	//----- nvinfo : EIATTR_REQNTID
	.align		4
.L_17:
        /*004c*/ 	.byte	0x04, 0x10
        /*004e*/ 	.short	(.L_19 - .L_18)
.L_18:
        /*0050*/ 	.word	0x00000080
        /*0054*/ 	.word	0x00000001
        /*0058*/ 	.word	0x00000001


	//----- nvinfo : EIATTR_CRS_STACK_SIZE
	.align		4
.L_19:
        /*005c*/ 	.byte	0x04, 0x1e
        /*005e*/ 	.short	(.L_21 - .L_20)
.L_20:
        /*0060*/ 	.word	0x00000000


	//----- nvinfo : EIATTR_CBANK_PARAM_SIZE
	.align		4
.L_21:
        /*0064*/ 	.byte	0x03, 0x19
        /*0066*/ 	.short	0x0014


	//----- nvinfo : EIATTR_PARAM_CBANK
	.align		4
        /*0068*/ 	.byte	0x04, 0x0a
        /*006a*/ 	.short	(.L_23 - .L_22)
	.align		4
.L_22:
        /*006c*/ 	.word	index@(.nv.constant0.triton_poi_fused__to_copy_0)
        /*0070*/ 	.short	0x0210
        /*0072*/ 	.short	0x0014


	//----- nvinfo : EIATTR_SW_WAR
	.align		4
.L_23:
        /*0074*/ 	.byte	0x04, 0x36
        /*0076*/ 	.short	(.L_25 - .L_24)
.L_24:
        /*0078*/ 	.word	0x00000008
.L_25:


//--------------------- .nv.callgraph             --------------------------
	.section	.nv.callgraph,"",@"SHT_CUDA_CALLGRAPH"
	.align	4
	.sectionentsize	8
	.align		4
        /*0000*/ 	.word	0x00000000
	.align		4
        /*0004*/ 	.word	0xffffffff
	.align		4
        /*0008*/ 	.word	0x00000000
	.align		4
        /*000c*/ 	.word	0xfffffffe
	.align		4
        /*0010*/ 	.word	0x00000000
	.align		4
        /*0014*/ 	.word	0xfffffffd
	.align		4
        /*0018*/ 	.word	0x00000000
	.align		4
        /*001c*/ 	.word	0xfffffffc


//--------------------- .text.triton_poi_fused__to_copy_0 --------------------------
	.section	.text.triton_poi_fused__to_copy_0,"ax",@progbits
	.align	128
        .global         triton_poi_fused__to_copy_0
        .type           triton_poi_fused__to_copy_0,@function
        .size           triton_poi_fused__to_copy_0,(.L_x_3 - triton_poi_fused__to_copy_0)
        .other          triton_poi_fused__to_copy_0,@"STO_CUDA_ENTRY STV_DEFAULT"
triton_poi_fused__to_copy_0:
.text.triton_poi_fused__to_copy_0:
[----:B------:R-:W0:Y:S02]  /*0000*/  LDC R1, c[0x0][0x28] ;  /* 0x00000a00ff017b82 */ /* 0x000e240000000800 */
[----:B------:R-:W1:Y:S01]  /*0010*/  S2R R0, SR_TID.X ;  /* 0x0000000000007919 */ /* 0x000e620000002100 */
[----:B------:R-:W2:Y:S01]  /*0020*/  LDC.64 R4, c[0x0][0x218] ;  /* 0x00008600ff047b82 */ /* 0x000ea20000000a00 */
[----:B------:R-:W-:Y:S01]  /*0030*/  ULDC.64 UR4, c[0x0][0x208] ;  /* 0x0000820000047ab9 */ /* 0x000fe20000000a00 */
[----:B------:R-:W-:Y:S01]  /*0040*/  BSSY B0, `(.L_x_0) ;  /* 0x000000c000007945 */ /* 0x000fe20003800000 */
[----:B------:R-:W3:Y:S01]  /*0050*/  S2R R7, SR_CTAID.X ;  /* 0x0000000000077919 */ /* 0x000ee20000002500 */
[----:B------:R-:W-:Y:S01]  /*0060*/  CS2R R2, SRZ ;  /* 0x0000000000027805 */ /* 0x000fe2000001ff00 */
[----:B-1----:R-:W-:-:S05]  /*0070*/  IMAD.SHL.U32 R0, R0, 0x2, RZ ;  /* 0x0000000200007824 */ /* 0x002fca00078e00ff */
[----:B------:R-:W-:-:S05]  /*0080*/  LOP3.LUT R0, R0, 0xfe, RZ, 0xc0, !PT ;  /* 0x000000fe00007812 */ /* 0x000fca00078ec0ff */
[----:B---3--:R-:W-:-:S04]  /*0090*/  IMAD R7, R7, 0x100, R0 ;  /* 0x0000010007077824 */ /* 0x008fc800078e0200 */
[C---:B--2---:R-:W-:Y:S01]  /*00a0*/  IMAD.WIDE R4, R7.reuse, 0x2, R4 ;  /* 0x0000000207047825 */ /* 0x044fe200078e0204 */
[----:B------:R-:W-:-:S13]  /*00b0*/  ISETP.GE.AND P0, PT, R7, 0x100, PT ;  /* 0x000001000700780c */ /* 0x000fda0003f06270 */
[----:B------:R-:W-:Y:S05]  /*00c0*/  @P0 BRA `(.L_x_1) ;  /* 0x00000000000c0947 */ /* 0x000fea0003800000 */
[----:B------:R-:W1:Y:S02]  /*00d0*/  LDC.64 R2, c[0x0][0x210] ;  /* 0x00008400ff027b82 */ /* 0x000e640000000a00 */
[----:B-1----:R-:W-:-:S06]  /*00e0*/  IMAD.WIDE R2, R7, 0x4, R2 ;  /* 0x0000000407027825 */ /* 0x002fcc00078e0202 */
[----:B------:R-:W5:Y:S02]  /*00f0*/  LDG.E.64 R2, desc[UR4][R2.64] ;  /* 0x0000000402027981 */ /* 0x000f64000c1e1b00 */
.L_x_1:
[----:B------:R-:W-:Y:S05]  /*0100*/  BSYNC B0 ;  /* 0x0000000000007941 */ /* 0x000fea0003800000 */
.L_x_0:
[----:B-----5:R-:W-:Y:S01]  /*0110*/  F2FP.F16.F32.PACK_AB R3, R3, R2 ;  /* 0x000000020303723e */ /* 0x020fe200000000ff */
[----:B------:R-:W-:Y:S06]  /*0120*/  @P0 EXIT ;  /* 0x000000000000094d */ /* 0x000fec0003800000 */
[----:B------:R-:W-:Y:S01]  /*0130*/  STG.E desc[UR4][R4.64], R3 ;  /* 0x0000000304007986 */ /* 0x000fe2000c101904 */
[----:B------:R-:W-:Y:S05]  /*0140*/  EXIT ;  /* 0x000000000000794d */ /* 0x000fea0003800000 */
.L_x_2:
[----:B------:R-:W-:-:S00]  /*0150*/  BRA `(.L_x_2) ;  /* 0xfffffffc00fc7947 */ /* 0x000fc0000383ffff */
[----:B------:R-:W-:-:S00]  /*0160*/  NOP ;  /* 0x0000000000007918 */ /* 0x000fc00000000000 */
        /* <DEDUP_REMOVED lines=9> */
.L_x_3:


//--------------------- .nv.constant0.triton_poi_fused__to_copy_0 --------------------------
	.section	.nv.constant0.triton_poi_fused__to_copy_0,"a",@progbits
	.sectionflags	@""
	.align	4
.nv.constant0.triton_poi_fused__to_copy_0:
	.zero		548
